//
// Generated by NVIDIA NVVM Compiler
//
// Compiler Build ID: CL-36424714
// Cuda compilation tools, release 13.0, V13.0.88
// Based on NVVM 20.0.0
//

.version 9.0
.target sm_100
.address_size 64

	// .globl	default_function_kernel

.visible .entry default_function_kernel(
	.param .u64 .ptr .align 1 default_function_kernel_param_0,
	.param .u64 .ptr .align 1 default_function_kernel_param_1
)
.maxntid 34
{
	.reg .pred 	%p<14>;
	.reg .b32 	%r<19>;
	.reg .b32 	%f<40>;
	.reg .b64 	%rd<9>;

	ld.param.u64 	%rd3, [default_function_kernel_param_0];
	ld.param.u64 	%rd4, [default_function_kernel_param_1];
	cvta.to.global.u64 	%rd5, %rd3;
	cvta.to.global.u64 	%rd6, %rd4;
	mov.u32 	%r3, %ctaid.x;
	mov.u32 	%r4, %tid.x;
	mad.lo.s32 	%r5, %r3, 34, %r4;
	mul.wide.u32 	%rd7, %r5, 4;
	add.s64 	%rd1, %rd6, %rd7;
	shl.b32 	%r6, %r3, 1;
	setp.gt.u32 	%p1, %r4, 16;
	selp.u32 	%r7, 1, 0, %p1;
	or.b32  	%r8, %r6, %r7;
	add.s32 	%r9, %r4, -17;
	setp.lt.u32 	%p2, %r4, 17;
	selp.b32 	%r1, %r4, %r9, %p2;
	shl.b32 	%r10, %r1, 1;
	selp.b32 	%r11, 66, 0, %p1;
	mad.lo.s32 	%r12, %r3, 132, %r11;
	add.s32 	%r13, %r12, %r10;
	add.s32 	%r14, %r13, -34;
	mul.hi.u32 	%r15, %r8, -1840700269;
	shr.u32 	%r16, %r15, 2;
	mul.lo.s32 	%r17, %r16, 7;
	sub.s32 	%r2, %r8, %r17;
	setp.eq.s32 	%p3, %r2, 0;
	setp.eq.s32 	%p4, %r1, 0;
	or.pred  	%p5, %p3, %p4;
	mul.wide.s32 	%rd8, %r14, 4;
	add.s64 	%rd2, %rd5, %rd8;
	mov.f32 	%f33, 0fFF7FFFFD;
	@%p5 bra 	$L__BB0_2;
	ld.global.nc.f32 	%f33, [%rd2];
$L__BB0_2:
	setp.eq.s32 	%p6, %r2, 0;
	mov.f32 	%f34, 0fFF7FFFFD;
	@%p6 bra 	$L__BB0_4;
	ld.global.nc.f32 	%f34, [%rd2+4];
$L__BB0_4:
	setp.eq.s32 	%p7, %r2, 0;
	max.f32 	%f23, %f33, 0fFF7FFFFD;
	max.f32 	%f5, %f23, %f34;
	setp.gt.u32 	%p8, %r1, 15;
	or.pred  	%p9, %p7, %p8;
	mov.f32 	%f35, 0fFF7FFFFD;
	@%p9 bra 	$L__BB0_6;
	ld.global.nc.f32 	%f35, [%rd2+8];
$L__BB0_6:
	setp.eq.s32 	%p10, %r1, 0;
	max.f32 	%f8, %f5, %f35;
	mov.f32 	%f36, 0fFF7FFFFD;
	@%p10 bra 	$L__BB0_8;
	ld.global.nc.f32 	%f36, [%rd2+132];
$L__BB0_8:
	max.f32 	%f26, %f8, %f36;
	ld.global.nc.f32 	%f27, [%rd2+136];
	max.f32 	%f11, %f26, %f27;
	setp.gt.u32 	%p11, %r1, 15;
	mov.f32 	%f37, 0fFF7FFFFD;
	@%p11 bra 	$L__BB0_10;
	ld.global.nc.f32 	%f37, [%rd2+140];
$L__BB0_10:
	setp.eq.s32 	%p12, %r1, 0;
	max.f32 	%f14, %f11, %f37;
	mov.f32 	%f38, 0fFF7FFFFD;
	@%p12 bra 	$L__BB0_12;
	ld.global.nc.f32 	%f38, [%rd2+264];
$L__BB0_12:
	setp.gt.u32 	%p13, %r1, 15;
	max.f32 	%f30, %f14, %f38;
	ld.global.nc.f32 	%f31, [%rd2+268];
	max.f32 	%f17, %f30, %f31;
	mov.f32 	%f39, 0fFF7FFFFD;
	@%p13 bra 	$L__BB0_14;
	ld.global.nc.f32 	%f39, [%rd2+272];
$L__BB0_14:
	max.f32 	%f32, %f17, %f39;
	st.global.f32 	[%rd1], %f32;
	ret;

}


// ===== COMPILED SASS (sm_100) =====

	.target	sm_100

	.elftype	@"ET_EXEC"


//--------------------- .note.nv.tkinfo           --------------------------
	.section	.note.nv.tkinfo,"",@"SHT_NOTE"
	.sectionflags	@"SHF_NOTE_NV_TKINFO"
	.tkinfo
        /*0018*/ 	.word	0x00000002
        /*0030*/ 	.string	""
        /*0030*/ 	.string	"ptxas"
        /*0030*/ 	.string	"Cuda compilation tools, release 13.0, V13.0.88"
        /*0030*/ 	.string	"Build cuda_13.0.r13.0/compiler.36424714_0"
        /*0030*/ 	.string	"-arch sm_100 -m 64 "



//--------------------- .note.nv.cuinfo           --------------------------
	.section	.note.nv.cuinfo,"",@"SHT_NOTE"
	.sectionflags	@"SHF_NOTE_NV_CUINFO"
        /*0018*/ 	.short	0x0002
        /*001a*/ 	.short	0x0064
        /*001c*/ 	.short	0x0082
	.zero		2


//--------------------- .nv.info                  --------------------------
	.section	.nv.info,"",@"SHT_CUDA_INFO"
	.align	4


	//----- nvinfo : EIATTR_REGCOUNT
	.align		4
        /*0000*/ 	.byte	0x04, 0x2f
        /*0002*/ 	.short	(.L_1 - .L_0)
	.align		4
.L_0:
        /*0004*/ 	.word	index@(default_function_kernel)
        /*0008*/ 	.word	0x00000011


	//----- nvinfo : EIATTR_FRAME_SIZE
	.align		4
.L_1:
        /*000c*/ 	.byte	0x04, 0x11
        /*000e*/ 	.short	(.L_3 - .L_2)
	.align		4
.L_2:
        /*0010*/ 	.word	index@(default_function_kernel)
        /*0014*/ 	.word	0x00000000


	//----- nvinfo : EIATTR_MIN_STACK_SIZE
	.align		4
.L_3:
        /*0018*/ 	.byte	0x04, 0x12
        /*001a*/ 	.short	(.L_5 - .L_4)
	.align		4
.L_4:
        /*001c*/ 	.word	index@(default_function_kernel)
        /*0020*/ 	.word	0x00000000
.L_5:


//--------------------- .nv.compat                --------------------------
	.section	.nv.compat,"",@"SHT_CUDA_COMPAT_INFO"
	.align	4
        /*0000*/ 	.byte	0x02, 0x09, 0x00, 0x00, 0x02, 0x02, 0x01, 0x00, 0x02, 0x05, 0x05, 0x00, 0x03, 0x07, 0x01, 0x01
        /*0010*/ 	.byte	0x02, 0x03, 0x00, 0x00, 0x02, 0x06, 0x01, 0x00, 0x04, 0x0b, 0x08, 0x00, 0x09, 0x00, 0x00, 0x00
        /*0020*/ 	.byte	0x00, 0x00, 0x00, 0x00


//--------------------- .nv.info.default_function_kernel --------------------------
	.section	.nv.info.default_function_kernel,"",@"SHT_CUDA_INFO"
	.sectionflags	@""
	.align	4


	//----- nvinfo : EIATTR_CUDA_API_VERSION
	.align		4
        /*0000*/ 	.byte	0x04, 0x37
        /*0002*/ 	.short	(.L_7 - .L_6)
.L_6:
        /*0004*/ 	.word	0x00000082


	//----- nvinfo : EIATTR_KPARAM_INFO
	.align		4
.L_7:
        /*0008*/ 	.byte	0x04, 0x17
        /*000a*/ 	.short	(.L_9 - .L_8)
.L_8:
        /*000c*/ 	.word	0x00000000
        /*0010*/ 	.short	0x0001
        /*0012*/ 	.short	0x0008
        /*0014*/ 	.byte	0x00, 0xf5, 0x21, 0x00


	//----- nvinfo : EIATTR_KPARAM_INFO
	.align		4
.L_9:
        /*0018*/ 	.byte	0x04, 0x17
        /*001a*/ 	.short	(.L_11 - .L_10)
.L_10:
        /*001c*/ 	.word	0x00000000
        /*0020*/ 	.short	0x0000
        /*0022*/ 	.short	0x0000
        /*0024*/ 	.byte	0x00, 0xf5, 0x21, 0x00


	//----- nvinfo : EIATTR_SPARSE_MMA_MASK
	.align		4
.L_11:
        /*0028*/ 	.byte	0x03, 0x50
        /*002a*/ 	.short	0x0000


	//----- nvinfo : EIATTR_MAXREG_COUNT
	.align		4
        /*002c*/ 	.byte	0x03, 0x1b
        /*002e*/ 	.short	0x00ff


	//----- nvinfo : EIATTR_MERCURY_ISA_VERSION
	.align		4
        /*0030*/ 	.byte	0x03, 0x5f
        /*0032*/ 	.short	0x0101


	//----- nvinfo : EIATTR_VRC_CTA_INIT_COUNT
	.align		4
        /*0034*/ 	.byte	0x02, 0x4a
	.zero		1
	.zero		1


	//----- nvinfo : EIATTR_EXIT_INSTR_OFFSETS
	.align		4
        /*0038*/ 	.byte	0x04, 0x1c
        /*003a*/ 	.short	(.L_13 - .L_12)


	//   ....[0]....
.L_12:
        /*003c*/ 	.word	0x00000310


	//----- nvinfo : EIATTR_MAX_THREADS
	.align		4
.L_13:
        /*0040*/ 	.byte	0x04, 0x05
        /*0042*/ 	.short	(.L_15 - .L_14)
.L_14:
        /*0044*/ 	.word	0x00000022
        /*0048*/ 	.word	0x00000001
        /*004c*/ 	.word	0x00000001


	//----- nvinfo : EIATTR_CBANK_PARAM_SIZE
	.align		4
.L_15:
        /*0050*/ 	.byte	0x03, 0x19
        /*0052*/ 	.short	0x0010


	//----- nvinfo : EIATTR_PARAM_CBANK
	.align		4
        /*0054*/ 	.byte	0x04, 0x0a
        /*0056*/ 	.short	(.L_17 - .L_16)
	.align		4
.L_16:
        /*0058*/ 	.word	index@(.nv.constant0.default_function_kernel)
        /*005c*/ 	.short	0x0380
        /*005e*/ 	.short	0x0010


	//----- nvinfo : EIATTR_SW_WAR
	.align		4
.L_17:
        /*0060*/ 	.byte	0x04, 0x36
        /*0062*/ 	.short	(.L_19 - .L_18)
.L_18:
        /*0064*/ 	.word	0x00000008
.L_19:


//--------------------- .nv.callgraph             --------------------------
	.section	.nv.callgraph,"",@"SHT_CUDA_CALLGRAPH"
	.align	4
	.sectionentsize	8
	.align		4
        /*0000*/ 	.word	0x00000000
	.align		4
        /*0004*/ 	.word	0xffffffff
	.align		4
        /*0008*/ 	.word	0x00000000
	.align		4
        /*000c*/ 	.word	0xfffffffe
	.align		4
        /*0010*/ 	.word	0x00000000
	.align		4
        /*0014*/ 	.word	0xfffffffd
	.align		4
        /*0018*/ 	.word	0x00000000
	.align		4
        /*001c*/ 	.word	0xfffffffc


//--------------------- .text.default_function_kernel --------------------------
	.section	.text.default_function_kernel,"ax",@progbits
	.align	128
        .global         default_function_kernel
        .type           default_function_kernel,@function
        .size           default_function_kernel,(.L_x_1 - default_function_kernel)
        .other          default_function_kernel,@"STO_CUDA_ENTRY STV_DEFAULT"
default_function_kernel:
.text.default_function_kernel:
[----:B------:R-:W-:Y:S01]  /*0000*/  LDC R1, c[0x0][0x37c] ;  /* 0x0000df00ff017b82 */ /* 0x000fe20000000800 */
[----:B------:R-:W0:Y:S07]  /*0010*/  S2R R4, SR_TID.X ;  /* 0x0000000000047919 */ /* 0x000e2e0000002100 */
[----:B------:R-:W1:Y:S01]  /*0020*/  LDC.64 R6, c[0x0][0x380] ;  /* 0x0000e000ff067b82 */ /* 0x000e620000000a00 */
[----:B------:R-:W2:Y:S01]  /*0030*/  LDCU.64 UR4, c[0x0][0x358] ;  /* 0x00006b00ff0477ac */ /* 0x000ea20008000a00 */
[----:B------:R-:W3:Y:S01]  /*0040*/  S2R R9, SR_CTAID.X ;  /* 0x0000000000097919 */ /* 0x000ee20000002500 */
[----:B0-----:R-:W-:-:S02]  /*0050*/  ISETP.GT.U32.AND P0, PT, R4, 0x10, PT ;  /* 0x000000100400780c */ /* 0x001fc40003f04070 */
[----:B------:R-:W-:Y:S02]  /*0060*/  ISETP.GE.U32.AND P1, PT, R4, 0x11, PT ;  /* 0x000000110400780c */ /* 0x000fe40003f26070 */
[----:B------:R-:W-:Y:S01]  /*0070*/  SEL R0, RZ, 0x1, !P0 ;  /* 0x00000001ff007807 */ /* 0x000fe20004000000 */
[----:B---3--:R-:W-:Y:S01]  /*0080*/  IMAD R5, R9, 0x22, R4 ;  /* 0x0000002209057824 */ /* 0x008fe200078e0204 */
[----:B------:R-:W-:-:S03]  /*0090*/  SEL R2, RZ, 0x42, !P0 ;  /* 0x00000042ff027807 */ /* 0x000fc60004000000 */
[C---:B------:R-:W-:Y:S02]  /*00a0*/  IMAD R0, R9.reuse, 0x2, R0 ;  /* 0x0000000209007824 */ /* 0x040fe400078e0200 */
[----:B------:R-:W-:Y:S01]  /*00b0*/  IMAD R2, R9, 0x84, R2 ;  /* 0x0000008409027824 */ /* 0x000fe200078e0202 */
[----:B------:R-:W-:Y:S01]  /*00c0*/  MOV R9, 0xff7ffffd ;  /* 0xff7ffffd00097802 */ /* 0x000fe20000000f00 */
[----:B------:R-:W-:-:S04]  /*00d0*/  IMAD.HI.U32 R3, R0, -0x6db6db6d, RZ ;  /* 0x9249249300037827 */ /* 0x000fc800078e00ff */
[----:B------:R-:W-:Y:S01]  /*00e0*/  @P1 VIADD R4, R4, 0xffffffef ;  /* 0xffffffef04041836 */ /* 0x000fe20000000000 */
[----:B------:R-:W-:-:S03]  /*00f0*/  SHF.R.U32.HI R3, RZ, 0x2, R3 ;  /* 0x00000002ff037819 */ /* 0x000fc60000011603 */
[C---:B------:R-:W-:Y:S01]  /*0100*/  IMAD R2, R4.reuse, 0x2, R2 ;  /* 0x0000000204027824 */ /* 0x040fe200078e0202 */
[C---:B------:R-:W-:Y:S01]  /*0110*/  ISETP.NE.AND P3, PT, R4.reuse, RZ, PT ;  /* 0x000000ff0400720c */ /* 0x040fe20003f65270 */
[----:B------:R-:W-:Y:S01]  /*0120*/  IMAD R0, R3, -0x7, R0 ;  /* 0xfffffff903007824 */ /* 0x000fe200078e0200 */
[----:B------:R-:W-:Y:S01]  /*0130*/  ISETP.GT.U32.AND P1, PT, R4, 0xf, PT ;  /* 0x0000000f0400780c */ /* 0x000fe20003f24070 */
[----:B------:R-:W-:Y:S02]  /*0140*/  VIADD R3, R2, 0xffffffde ;  /* 0xffffffde02037836 */ /* 0x000fe40000000000 */
[----:B------:R-:W-:Y:S01]  /*0150*/  IMAD.MOV.U32 R4, RZ, RZ, -0x800003 ;  /* 0xff7ffffdff047424 */ /* 0x000fe200078e00ff */
[C---:B------:R-:W-:Y:S01]  /*0160*/  ISETP.EQ.OR P0, PT, R0.reuse, RZ, !P3 ;  /* 0x000000ff0000720c */ /* 0x040fe20005f02670 */
[----:B-1----:R-:W-:Y:S01]  /*0170*/  IMAD.WIDE R6, R3, 0x4, R6 ;  /* 0x0000000403067825 */ /* 0x002fe200078e0206 */
[C---:B------:R-:W-:Y:S01]  /*0180*/  ISETP.NE.AND P4, PT, R0.reuse, RZ, PT ;  /* 0x000000ff0000720c */ /* 0x040fe20003f85270 */
[----:B------:R-:W0:Y:S01]  /*0190*/  LDC.64 R2, c[0x0][0x388] ;  /* 0x0000e200ff027b82 */ /* 0x000e220000000a00 */
[----:B------:R-:W-:Y:S01]  /*01a0*/  ISETP.EQ.OR P2, PT, R0, RZ, P1 ;  /* 0x000000ff0000720c */ /* 0x000fe20000f42670 */
[----:B------:R-:W-:Y:S01]  /*01b0*/  IMAD.MOV.U32 R0, RZ, RZ, -0x800003 ;  /* 0xff7ffffdff007424 */ /* 0x000fe200078e00ff */
[----:B--2---:R-:W2:Y:S01]  /*01c0*/  LDG.E.CONSTANT R11, desc[UR4][R6.64+0x88] ;  /* 0x00008804060b7981 */ /* 0x004ea2000c1e9900 */
[----:B------:R-:W-:-:S02]  /*01d0*/  IMAD.MOV.U32 R8, RZ, RZ, -0x800003 ;  /* 0xff7ffffdff087424 */ /* 0x000fc400078e00ff */
[----:B------:R-:W-:Y:S01]  /*01e0*/  IMAD.MOV.U32 R10, RZ, RZ, -0x800003 ;  /* 0xff7ffffdff0a7424 */ /* 0x000fe200078e00ff */
[----:B------:R-:W-:Y:S01]  /*01f0*/  MOV R12, 0xff7ffffd ;  /* 0xff7ffffd000c7802 */ /* 0x000fe20000000f00 */
[----:B------:R-:W-:Y:S01]  /*0200*/  IMAD.MOV.U32 R14, RZ, RZ, -0x800003 ;  /* 0xff7ffffdff0e7424 */ /* 0x000fe200078e00ff */
[----:B------:R-:W3:Y:S04]  /*0210*/  LDG.E.CONSTANT R13, desc[UR4][R6.64+0x10c] ;  /* 0x00010c04060d7981 */ /* 0x000ee8000c1e9900 */
[----:B------:R-:W4:Y:S04]  /*0220*/  @!P0 LDG.E.CONSTANT R0, desc[UR4][R6.64] ;  /* 0x0000000406008981 */ /* 0x000f28000c1e9900 */
[----:B------:R-:W4:Y:S04]  /*0230*/  @P4 LDG.E.CONSTANT R9, desc[UR4][R6.64+0x4] ;  /* 0x0000040406094981 */ /* 0x000f28000c1e9900 */
[----:B------:R-:W5:Y:S04]  /*0240*/  @!P2 LDG.E.CONSTANT R4, desc[UR4][R6.64+0x8] ;  /* 0x000008040604a981 */ /* 0x000f68000c1e9900 */
[----:B------:R-:W2:Y:S04]  /*0250*/  @P3 LDG.E.CONSTANT R8, desc[UR4][R6.64+0x84] ;  /* 0x0000840406083981 */ /* 0x000ea8000c1e9900 */
[----:B------:R-:W3:Y:S04]  /*0260*/  @!P1 LDG.E.CONSTANT R10, desc[UR4][R6.64+0x8c] ;  /* 0x00008c04060a9981 */ /* 0x000ee8000c1e9900 */
[----:B------:R-:W3:Y:S04]  /*0270*/  @P3 LDG.E.CONSTANT R12, desc[UR4][R6.64+0x108] ;  /* 0x00010804060c3981 */ /* 0x000ee8000c1e9900 */
[----:B------:R-:W3:Y:S01]  /*0280*/  @!P1 LDG.E.CONSTANT R14, desc[UR4][R6.64+0x110] ;  /* 0x00011004060e9981 */ /* 0x000ee2000c1e9900 */
[----:B0-----:R-:W-:Y:S01]  /*0290*/  IMAD.WIDE.U32 R2, R5, 0x4, R2 ;  /* 0x0000000405027825 */ /* 0x001fe200078e0002 */
[----:B----4-:R-:W-:-:S04]  /*02a0*/  FMNMX3 R9, R0, -3.40282306073709652508e+38, R9, !PT ;  /* 0xff7ffffd00097876 */ /* 0x010fc80007800009 */
[----:B-----5:R-:W-:-:S04]  /*02b0*/  FMNMX R4, R9, R4, !PT ;  /* 0x0000000409047209 */ /* 0x020fc80007800000 */
[----:B--2---:R-:W-:-:S04]  /*02c0*/  FMNMX3 R11, R4, R8, R11, !PT ;  /* 0x00000008040b7276 */ /* 0x004fc8000780000b */
[----:B---3--:R-:W-:-:S04]  /*02d0*/  FMNMX R10, R11, R10, !PT ;  /* 0x0000000a0b0a7209 */ /* 0x008fc80007800000 */
[----:B------:R-:W-:-:S04]  /*02e0*/  FMNMX3 R13, R10, R12, R13, !PT ;  /* 0x0000000c0a0d7276 */ /* 0x000fc8000780000d */
[----:B------:R-:W-:-:S05]  /*02f0*/  FMNMX R5, R13, R14, !PT ;  /* 0x0000000e0d057209 */ /* 0x000fca0007800000 */
[----:B------:R-:W-:Y:S01]  /*0300*/  STG.E desc[UR4][R2.64], R5 ;  /* 0x0000000502007986 */ /* 0x000fe2000c101904 */
[----:B------:R-:W-:Y:S05]  /*0310*/  EXIT ;  /* 0x000000000000794d */ /* 0x000fea0003800000 */
.L_x_0:
[----:B------:R-:W-:-:S00]  /*0320*/  BRA `(.L_x_0) ;  /* 0xfffffffc00fc7947 */ /* 0x000fc0000383ffff */
[----:B------:R-:W-:-:S00]  /*0330*/  NOP ;  /* 0x0000000000007918 */ /* 0x000fc00000000000 */
        /* <DEDUP_REMOVED lines=12> */
.L_x_1:


//--------------------- .nv.shared.reserved.0     --------------------------
	.section	.nv.shared.reserved.0,"aw",@nobits
	.weak		__nv_reservedSMEM_offset_0_alias
	.size		__nv_reservedSMEM_offset_0_alias, 0, 64
	.other		__nv_reservedSMEM_offset_0_alias,@"STO_CUDA_RESERVED_SHARED STV_DEFAULT"
__nv_reservedSMEM_offset_0_alias:
	.zero		0
	.zero		64


//--------------------- .nv.constant0.default_function_kernel --------------------------
	.section	.nv.constant0.default_function_kernel,"a",@progbits
	.sectionflags	@""
	.align	4
.nv.constant0.default_function_kernel:
	.zero		912


//--------------------- SYMBOLS --------------------------

	.type		.nv.reservedSmem.offset0,@object
	.size		.nv.reservedSmem.offset0,0x4
